//
// Generated by NVIDIA NVVM Compiler
//
// Compiler Build ID: CL-36424714
// Cuda compilation tools, release 13.0, V13.0.88
// Based on NVVM 20.0.0
//

.version 9.0
.target sm_100
.address_size 64

	// .globl	_Z12checkPointerPKimmmm

.visible .entry _Z12checkPointerPKimmmm(
	.param .u64 .ptr .align 1 _Z12checkPointerPKimmmm_param_0,
	.param .u64 _Z12checkPointerPKimmmm_param_1,
	.param .u64 _Z12checkPointerPKimmmm_param_2,
	.param .u64 _Z12checkPointerPKimmmm_param_3,
	.param .u64 _Z12checkPointerPKimmmm_param_4
)
{


	ret;

}


// ===== COMPILED SASS (sm_100) =====

	.target	sm_100

	.elftype	@"ET_EXEC"


//--------------------- .note.nv.tkinfo           --------------------------
	.section	.note.nv.tkinfo,"",@"SHT_NOTE"
	.sectionflags	@"SHF_NOTE_NV_TKINFO"
	.tkinfo
        /*0018*/ 	.word	0x00000002
        /*0030*/ 	.string	""
        /*0030*/ 	.string	"ptxas"
        /*0030*/ 	.string	"Cuda compilation tools, release 13.0, V13.0.88"
        /*0030*/ 	.string	"Build cuda_13.0.r13.0/compiler.36424714_0"
        /*0030*/ 	.string	"-arch sm_100 -m 64 "



//--------------------- .note.nv.cuinfo           --------------------------
	.section	.note.nv.cuinfo,"",@"SHT_NOTE"
	.sectionflags	@"SHF_NOTE_NV_CUINFO"
        /*0018*/ 	.short	0x0002
        /*001a*/ 	.short	0x0064
        /*001c*/ 	.short	0x0082
	.zero		2


//--------------------- .nv.info                  --------------------------
	.section	.nv.info,"",@"SHT_CUDA_INFO"
	.align	4


	//----- nvinfo : EIATTR_REGCOUNT
	.align		4
        /*0000*/ 	.byte	0x04, 0x2f
        /*0002*/ 	.short	(.L_1 - .L_0)
	.align		4
.L_0:
        /*0004*/ 	.word	index@(_Z12checkPointerPKimmmm)
        /*0008*/ 	.word	0x00000004


	//----- nvinfo : EIATTR_FRAME_SIZE
	.align		4
.L_1:
        /*000c*/ 	.byte	0x04, 0x11
        /*000e*/ 	.short	(.L_3 - .L_2)
	.align		4
.L_2:
        /*0010*/ 	.word	index@(_Z12checkPointerPKimmmm)
        /*0014*/ 	.word	0x00000000


	//----- nvinfo : EIATTR_MIN_STACK_SIZE
	.align		4
.L_3:
        /*0018*/ 	.byte	0x04, 0x12
        /*001a*/ 	.short	(.L_5 - .L_4)
	.align		4
.L_4:
        /*001c*/ 	.word	index@(_Z12checkPointerPKimmmm)
        /*0020*/ 	.word	0x00000000
.L_5:


//--------------------- .nv.compat                --------------------------
	.section	.nv.compat,"",@"SHT_CUDA_COMPAT_INFO"
	.align	4
        /*0000*/ 	.byte	0x02, 0x09, 0x00, 0x00, 0x02, 0x02, 0x01, 0x00, 0x02, 0x05, 0x05, 0x00, 0x03, 0x07, 0x01, 0x01
        /*0010*/ 	.byte	0x02, 0x03, 0x00, 0x00, 0x02, 0x06, 0x01, 0x00, 0x04, 0x0b, 0x08, 0x00, 0x09, 0x00, 0x00, 0x00
        /*0020*/ 	.byte	0x00, 0x00, 0x00, 0x00


//--------------------- .nv.info._Z12checkPointerPKimmmm --------------------------
	.section	.nv.info._Z12checkPointerPKimmmm,"",@"SHT_CUDA_INFO"
	.sectionflags	@""
	.align	4


	//----- nvinfo : EIATTR_CUDA_API_VERSION
	.align		4
        /*0000*/ 	.byte	0x04, 0x37
        /*0002*/ 	.short	(.L_7 - .L_6)
.L_6:
        /*0004*/ 	.word	0x00000082


	//----- nvinfo : EIATTR_KPARAM_INFO
	.align		4
.L_7:
        /*0008*/ 	.byte	0x04, 0x17
        /*000a*/ 	.short	(.L_9 - .L_8)
.L_8:
        /*000c*/ 	.word	0x00000000
        /*0010*/ 	.short	0x0004
        /*0012*/ 	.short	0x0020
        /*0014*/ 	.byte	0x00, 0xf0, 0x21, 0x00


	//----- nvinfo : EIATTR_KPARAM_INFO
	.align		4
.L_9:
        /*0018*/ 	.byte	0x04, 0x17
        /*001a*/ 	.short	(.L_11 - .L_10)
.L_10:
        /*001c*/ 	.word	0x00000000
        /*0020*/ 	.short	0x0003
        /*0022*/ 	.short	0x0018
        /*0024*/ 	.byte	0x00, 0xf0, 0x21, 0x00


	//----- nvinfo : EIATTR_KPARAM_INFO
	.align		4
.L_11:
        /*0028*/ 	.byte	0x04, 0x17
        /*002a*/ 	.short	(.L_13 - .L_12)
.L_12:
        /*002c*/ 	.word	0x00000000
        /*0030*/ 	.short	0x0002
        /*0032*/ 	.short	0x0010
        /*0034*/ 	.byte	0x00, 0xf0, 0x21, 0x00


	//----- nvinfo : EIATTR_KPARAM_INFO
	.align		4
.L_13:
        /*0038*/ 	.byte	0x04, 0x17
        /*003a*/ 	.short	(.L_15 - .L_14)
.L_14:
        /*003c*/ 	.word	0x00000000
        /*0040*/ 	.short	0x0001
        /*0042*/ 	.short	0x0008
        /*0044*/ 	.byte	0x00, 0xf0, 0x21, 0x00


	//----- nvinfo : EIATTR_KPARAM_INFO
	.align		4
.L_15:
        /*0048*/ 	.byte	0x04, 0x17
        /*004a*/ 	.short	(.L_17 - .L_16)
.L_16:
        /*004c*/ 	.word	0x00000000
        /*0050*/ 	.short	0x0000
        /*0052*/ 	.short	0x0000
        /*0054*/ 	.byte	0x00, 0xf5, 0x21, 0x00


	//----- nvinfo : EIATTR_SPARSE_MMA_MASK
	.align		4
.L_17:
        /*0058*/ 	.byte	0x03, 0x50
        /*005a*/ 	.short	0x0000


	//----- nvinfo : EIATTR_MAXREG_COUNT
	.align		4
        /*005c*/ 	.byte	0x03, 0x1b
        /*005e*/ 	.short	0x00ff


	//----- nvinfo : EIATTR_MERCURY_ISA_VERSION
	.align		4
        /*0060*/ 	.byte	0x03, 0x5f
        /*0062*/ 	.short	0x0101


	//----- nvinfo : EIATTR_VRC_CTA_INIT_COUNT
	.align		4
        /*0064*/ 	.byte	0x02, 0x4a
	.zero		1
	.zero		1


	//----- nvinfo : EIATTR_EXIT_INSTR_OFFSETS
	.align		4
        /*0068*/ 	.byte	0x04, 0x1c
        /*006a*/ 	.short	(.L_19 - .L_18)


	//   ....[0]....
.L_18:
        /*006c*/ 	.word	0x00000010


	//----- nvinfo : EIATTR_CBANK_PARAM_SIZE
	.align		4
.L_19:
        /*0070*/ 	.byte	0x03, 0x19
        /*0072*/ 	.short	0x0028


	//----- nvinfo : EIATTR_PARAM_CBANK
	.align		4
        /*0074*/ 	.byte	0x04, 0x0a
        /*0076*/ 	.short	(.L_21 - .L_20)
	.align		4
.L_20:
        /*0078*/ 	.word	index@(.nv.constant0._Z12checkPointerPKimmmm)
        /*007c*/ 	.short	0x0380
        /*007e*/ 	.short	0x0028


	//----- nvinfo : EIATTR_SW_WAR
	.align		4
.L_21:
        /*0080*/ 	.byte	0x04, 0x36
        /*0082*/ 	.short	(.L_23 - .L_22)
.L_22:
        /*0084*/ 	.word	0x00000008
.L_23:


//--------------------- .nv.callgraph             --------------------------
	.section	.nv.callgraph,"",@"SHT_CUDA_CALLGRAPH"
	.align	4
	.sectionentsize	8
	.align		4
        /*0000*/ 	.word	0x00000000
	.align		4
        /*0004*/ 	.word	0xffffffff
	.align		4
        /*0008*/ 	.word	0x00000000
	.align		4
        /*000c*/ 	.word	0xfffffffe
	.align		4
        /*0010*/ 	.word	0x00000000
	.align		4
        /*0014*/ 	.word	0xfffffffd
	.align		4
        /*0018*/ 	.word	0x00000000
	.align		4
        /*001c*/ 	.word	0xfffffffc


//--------------------- .text._Z12checkPointerPKimmmm --------------------------
	.section	.text._Z12checkPointerPKimmmm,"ax",@progbits
	.align	128
        .global         _Z12checkPointerPKimmmm
        .type           _Z12checkPointerPKimmmm,@function
        .size           _Z12checkPointerPKimmmm,(.L_x_1 - _Z12checkPointerPKimmmm)
        .other          _Z12checkPointerPKimmmm,@"STO_CUDA_ENTRY STV_DEFAULT"
_Z12checkPointerPKimmmm:
.text._Z12checkPointerPKimmmm:
[----:B------:R-:W-:Y:S01]  /*0000*/  LDC R1, c[0x0][0x37c] ;  /* 0x0000df00ff017b82 */ /* 0x000fe20000000800 */
[----:B------:R-:W-:Y:S05]  /*0010*/  EXIT ;  /* 0x000000000000794d */ /* 0x000fea0003800000 */
.L_x_0:
[----:B------:R-:W-:-:S00]  /*0020*/  BRA `(.L_x_0) ;  /* 0xfffffffc00fc7947 */ /* 0x000fc0000383ffff */
[----:B------:R-:W-:-:S00]  /*0030*/  NOP ;  /* 0x0000000000007918 */ /* 0x000fc00000000000 */
        /* <DEDUP_REMOVED lines=12> */
.L_x_1:


//--------------------- .nv.shared.reserved.0     --------------------------
	.section	.nv.shared.reserved.0,"aw",@nobits
	.weak		__nv_reservedSMEM_offset_0_alias
	.size		__nv_reservedSMEM_offset_0_alias, 0, 64
	.other		__nv_reservedSMEM_offset_0_alias,@"STO_CUDA_RESERVED_SHARED STV_DEFAULT"
__nv_reservedSMEM_offset_0_alias:
	.zero		0
	.zero		64


//--------------------- .nv.constant0._Z12checkPointerPKimmmm --------------------------
	.section	.nv.constant0._Z12checkPointerPKimmmm,"a",@progbits
	.sectionflags	@""
	.align	4
.nv.constant0._Z12checkPointerPKimmmm:
	.zero		936


//--------------------- SYMBOLS --------------------------

	.type		.nv.reservedSmem.offset0,@object
	.size		.nv.reservedSmem.offset0,0x4
